//
// Generated by NVIDIA NVVM Compiler
//
// Compiler Build ID: CL-36424714
// Cuda compilation tools, release 13.0, V13.0.88
// Based on NVVM 20.0.0
//

.version 9.0
.target sm_100
.address_size 64

	// .globl	_Z3SumPiS_

.visible .entry _Z3SumPiS_(
	.param .u64 .ptr .align 1 _Z3SumPiS__param_0,
	.param .u64 .ptr .align 1 _Z3SumPiS__param_1
)
{
	.reg .pred 	%p<10>;
	.reg .b32 	%r<33>;
	.reg .b64 	%rd<7>;

	ld.param.u64 	%rd4, [_Z3SumPiS__param_0];
	ld.param.u64 	%rd3, [_Z3SumPiS__param_1];
	cvta.to.global.u64 	%rd1, %rd4;
	mov.u32 	%r2, %ntid.x;
	mov.u32 	%r3, %ctaid.x;
	mov.u32 	%r4, %tid.x;
	mad.lo.s32 	%r1, %r2, %r3, %r4;
	mul.wide.s32 	%rd5, %r1, 4;
	add.s64 	%rd2, %rd1, %rd5;
	setp.gt.s32 	%p1, %r1, 255;
	@%p1 bra 	$L__BB0_2;
	ld.global.u32 	%r5, [%rd2+1024];
	ld.global.u32 	%r6, [%rd2];
	add.s32 	%r7, %r6, %r5;
	st.global.u32 	[%rd2], %r7;
$L__BB0_2:
	setp.gt.s32 	%p2, %r1, 127;
	@%p2 bra 	$L__BB0_4;
	ld.global.u32 	%r8, [%rd2+512];
	ld.global.u32 	%r9, [%rd2];
	add.s32 	%r10, %r9, %r8;
	st.global.u32 	[%rd2], %r10;
$L__BB0_4:
	setp.gt.s32 	%p3, %r1, 63;
	@%p3 bra 	$L__BB0_6;
	ld.global.u32 	%r11, [%rd2+256];
	ld.global.u32 	%r12, [%rd2];
	add.s32 	%r13, %r12, %r11;
	st.global.u32 	[%rd2], %r13;
$L__BB0_6:
	setp.gt.s32 	%p4, %r1, 31;
	@%p4 bra 	$L__BB0_8;
	ld.global.u32 	%r14, [%rd2+128];
	ld.global.u32 	%r15, [%rd2];
	add.s32 	%r16, %r15, %r14;
	st.global.u32 	[%rd2], %r16;
$L__BB0_8:
	setp.gt.s32 	%p5, %r1, 15;
	@%p5 bra 	$L__BB0_10;
	ld.global.u32 	%r17, [%rd2+64];
	ld.global.u32 	%r18, [%rd2];
	add.s32 	%r19, %r18, %r17;
	st.global.u32 	[%rd2], %r19;
$L__BB0_10:
	setp.gt.s32 	%p6, %r1, 7;
	@%p6 bra 	$L__BB0_12;
	ld.global.u32 	%r20, [%rd2+32];
	ld.global.u32 	%r21, [%rd2];
	add.s32 	%r22, %r21, %r20;
	st.global.u32 	[%rd2], %r22;
$L__BB0_12:
	setp.gt.s32 	%p7, %r1, 3;
	@%p7 bra 	$L__BB0_14;
	ld.global.u32 	%r23, [%rd2+16];
	ld.global.u32 	%r24, [%rd2];
	add.s32 	%r25, %r24, %r23;
	st.global.u32 	[%rd2], %r25;
$L__BB0_14:
	setp.gt.s32 	%p8, %r1, 1;
	@%p8 bra 	$L__BB0_16;
	ld.global.u32 	%r26, [%rd2+8];
	ld.global.u32 	%r27, [%rd2];
	add.s32 	%r28, %r27, %r26;
	st.global.u32 	[%rd2], %r28;
$L__BB0_16:
	setp.gt.s32 	%p9, %r1, 0;
	@%p9 bra 	$L__BB0_18;
	ld.global.u32 	%r29, [%rd2+4];
	ld.global.u32 	%r30, [%rd2];
	add.s32 	%r31, %r30, %r29;
	st.global.u32 	[%rd2], %r31;
$L__BB0_18:
	cvta.to.global.u64 	%rd6, %rd3;
	ld.global.u32 	%r32, [%rd1];
	st.global.u32 	[%rd6], %r32;
	ret;

}
	// .globl	_Z17standardDeviationPii
.visible .entry _Z17standardDeviationPii(
	.param .u64 .ptr .align 1 _Z17standardDeviationPii_param_0,
	.param .u32 _Z17standardDeviationPii_param_1
)
{
	.reg .pred 	%p<2>;
	.reg .b32 	%r<9>;
	.reg .b64 	%rd<5>;

	ld.param.u64 	%rd1, [_Z17standardDeviationPii_param_0];
	ld.param.u32 	%r2, [_Z17standardDeviationPii_param_1];
	mov.u32 	%r3, %ntid.x;
	mov.u32 	%r4, %ctaid.x;
	mov.u32 	%r5, %tid.x;
	mad.lo.s32 	%r1, %r3, %r4, %r5;
	setp.gt.s32 	%p1, %r1, 511;
	@%p1 bra 	$L__BB1_2;
	cvta.to.global.u64 	%rd2, %rd1;
	mul.wide.s32 	%rd3, %r1, 4;
	add.s64 	%rd4, %rd2, %rd3;
	ld.global.u32 	%r6, [%rd4];
	sub.s32 	%r7, %r6, %r2;
	mul.lo.s32 	%r8, %r7, %r7;
	st.global.u32 	[%rd4], %r8;
$L__BB1_2:
	ret;

}


// ===== COMPILED SASS (sm_100) =====

	.target	sm_100

	.elftype	@"ET_EXEC"


//--------------------- .note.nv.tkinfo           --------------------------
	.section	.note.nv.tkinfo,"",@"SHT_NOTE"
	.sectionflags	@"SHF_NOTE_NV_TKINFO"
	.tkinfo
        /*0018*/ 	.word	0x00000002
        /*0030*/ 	.string	""
        /*0030*/ 	.string	"ptxas"
        /*0030*/ 	.string	"Cuda compilation tools, release 13.0, V13.0.88"
        /*0030*/ 	.string	"Build cuda_13.0.r13.0/compiler.36424714_0"
        /*0030*/ 	.string	"-arch sm_100 -m 64 "



//--------------------- .note.nv.cuinfo           --------------------------
	.section	.note.nv.cuinfo,"",@"SHT_NOTE"
	.sectionflags	@"SHF_NOTE_NV_CUINFO"
        /*0018*/ 	.short	0x0002
        /*001a*/ 	.short	0x0064
        /*001c*/ 	.short	0x0082
	.zero		2


//--------------------- .nv.info                  --------------------------
	.section	.nv.info,"",@"SHT_CUDA_INFO"
	.align	4


	//----- nvinfo : EIATTR_REGCOUNT
	.align		4
        /*0000*/ 	.byte	0x04, 0x2f
        /*0002*/ 	.short	(.L_1 - .L_0)
	.align		4
.L_0:
        /*0004*/ 	.word	index@(_Z3SumPiS_)
        /*0008*/ 	.word	0x0000000c


	//----- nvinfo : EIATTR_FRAME_SIZE
	.align		4
.L_1:
        /*000c*/ 	.byte	0x04, 0x11
        /*000e*/ 	.short	(.L_3 - .L_2)
	.align		4
.L_2:
        /*0010*/ 	.word	index@(_Z3SumPiS_)
        /*0014*/ 	.word	0x00000000


	//----- nvinfo : EIATTR_REGCOUNT
	.align		4
.L_3:
        /*0018*/ 	.byte	0x04, 0x2f
        /*001a*/ 	.short	(.L_5 - .L_4)
	.align		4
.L_4:
        /*001c*/ 	.word	index@(_Z17standardDeviationPii)
        /*0020*/ 	.word	0x00000008


	//----- nvinfo : EIATTR_FRAME_SIZE
	.align		4
.L_5:
        /*0024*/ 	.byte	0x04, 0x11
        /*0026*/ 	.short	(.L_7 - .L_6)
	.align		4
.L_6:
        /*0028*/ 	.word	index@(_Z17standardDeviationPii)
        /*002c*/ 	.word	0x00000000


	//----- nvinfo : EIATTR_MIN_STACK_SIZE
	.align		4
.L_7:
        /*0030*/ 	.byte	0x04, 0x12
        /*0032*/ 	.short	(.L_9 - .L_8)
	.align		4
.L_8:
        /*0034*/ 	.word	index@(_Z17standardDeviationPii)
        /*0038*/ 	.word	0x00000000


	//----- nvinfo : EIATTR_MIN_STACK_SIZE
	.align		4
.L_9:
        /*003c*/ 	.byte	0x04, 0x12
        /*003e*/ 	.short	(.L_11 - .L_10)
	.align		4
.L_10:
        /*0040*/ 	.word	index@(_Z3SumPiS_)
        /*0044*/ 	.word	0x00000000
.L_11:


//--------------------- .nv.compat                --------------------------
	.section	.nv.compat,"",@"SHT_CUDA_COMPAT_INFO"
	.align	4
        /*0000*/ 	.byte	0x02, 0x09, 0x00, 0x00, 0x02, 0x02, 0x01, 0x00, 0x02, 0x05, 0x05, 0x00, 0x03, 0x07, 0x01, 0x01
        /*0010*/ 	.byte	0x02, 0x03, 0x00, 0x00, 0x02, 0x06, 0x01, 0x00, 0x04, 0x0b, 0x08, 0x00, 0x09, 0x00, 0x00, 0x00
        /*0020*/ 	.byte	0x00, 0x00, 0x00, 0x00


//--------------------- .nv.info._Z17standardDeviationPii --------------------------
	.section	.nv.info._Z17standardDeviationPii,"",@"SHT_CUDA_INFO"
	.sectionflags	@""
	.align	4


	//----- nvinfo : EIATTR_CUDA_API_VERSION
	.align		4
        /*0000*/ 	.byte	0x04, 0x37
        /*0002*/ 	.short	(.L_13 - .L_12)
.L_12:
        /*0004*/ 	.word	0x00000082


	//----- nvinfo : EIATTR_KPARAM_INFO
	.align		4
.L_13:
        /*0008*/ 	.byte	0x04, 0x17
        /*000a*/ 	.short	(.L_15 - .L_14)
.L_14:
        /*000c*/ 	.word	0x00000000
        /*0010*/ 	.short	0x0001
        /*0012*/ 	.short	0x0008
        /*0014*/ 	.byte	0x00, 0xf0, 0x11, 0x00


	//----- nvinfo : EIATTR_KPARAM_INFO
	.align		4
.L_15:
        /*0018*/ 	.byte	0x04, 0x17
        /*001a*/ 	.short	(.L_17 - .L_16)
.L_16:
        /*001c*/ 	.word	0x00000000
        /*0020*/ 	.short	0x0000
        /*0022*/ 	.short	0x0000
        /*0024*/ 	.byte	0x00, 0xf5, 0x21, 0x00


	//----- nvinfo : EIATTR_SPARSE_MMA_MASK
	.align		4
.L_17:
        /*0028*/ 	.byte	0x03, 0x50
        /*002a*/ 	.short	0x0000


	//----- nvinfo : EIATTR_MAXREG_COUNT
	.align		4
        /*002c*/ 	.byte	0x03, 0x1b
        /*002e*/ 	.short	0x00ff


	//----- nvinfo : EIATTR_MERCURY_ISA_VERSION
	.align		4
        /*0030*/ 	.byte	0x03, 0x5f
        /*0032*/ 	.short	0x0101


	//----- nvinfo : EIATTR_VRC_CTA_INIT_COUNT
	.align		4
        /*0034*/ 	.byte	0x02, 0x4a
	.zero		1
	.zero		1


	//----- nvinfo : EIATTR_EXIT_INSTR_OFFSETS
	.align		4
        /*0038*/ 	.byte	0x04, 0x1c
        /*003a*/ 	.short	(.L_19 - .L_18)


	//   ....[0]....
.L_18:
        /*003c*/ 	.word	0x00000060


	//   ....[1]....
        /*0040*/ 	.word	0x000000f0


	//----- nvinfo : EIATTR_CBANK_PARAM_SIZE
	.align		4
.L_19:
        /*0044*/ 	.byte	0x03, 0x19
        /*0046*/ 	.short	0x000c


	//----- nvinfo : EIATTR_PARAM_CBANK
	.align		4
        /*0048*/ 	.byte	0x04, 0x0a
        /*004a*/ 	.short	(.L_21 - .L_20)
	.align		4
.L_20:
        /*004c*/ 	.word	index@(.nv.constant0._Z17standardDeviationPii)
        /*0050*/ 	.short	0x0380
        /*0052*/ 	.short	0x000c


	//----- nvinfo : EIATTR_SW_WAR
	.align		4
.L_21:
        /*0054*/ 	.byte	0x04, 0x36
        /*0056*/ 	.short	(.L_23 - .L_22)
.L_22:
        /*0058*/ 	.word	0x00000008
.L_23:


//--------------------- .nv.info._Z3SumPiS_       --------------------------
	.section	.nv.info._Z3SumPiS_,"",@"SHT_CUDA_INFO"
	.sectionflags	@""
	.align	4


	//----- nvinfo : EIATTR_CUDA_API_VERSION
	.align		4
        /*0000*/ 	.byte	0x04, 0x37
        /*0002*/ 	.short	(.L_25 - .L_24)
.L_24:
        /*0004*/ 	.word	0x00000082


	//----- nvinfo : EIATTR_KPARAM_INFO
	.align		4
.L_25:
        /*0008*/ 	.byte	0x04, 0x17
        /*000a*/ 	.short	(.L_27 - .L_26)
.L_26:
        /*000c*/ 	.word	0x00000000
        /*0010*/ 	.short	0x0001
        /*0012*/ 	.short	0x0008
        /*0014*/ 	.byte	0x00, 0xf5, 0x21, 0x00


	//----- nvinfo : EIATTR_KPARAM_INFO
	.align		4
.L_27:
        /*0018*/ 	.byte	0x04, 0x17
        /*001a*/ 	.short	(.L_29 - .L_28)
.L_28:
        /*001c*/ 	.word	0x00000000
        /*0020*/ 	.short	0x0000
        /*0022*/ 	.short	0x0000
        /*0024*/ 	.byte	0x00, 0xf5, 0x21, 0x00


	//----- nvinfo : EIATTR_SPARSE_MMA_MASK
	.align		4
.L_29:
        /*0028*/ 	.byte	0x03, 0x50
        /*002a*/ 	.short	0x0000


	//----- nvinfo : EIATTR_MAXREG_COUNT
	.align		4
        /*002c*/ 	.byte	0x03, 0x1b
        /*002e*/ 	.short	0x00ff


	//----- nvinfo : EIATTR_MERCURY_ISA_VERSION
	.align		4
        /*0030*/ 	.byte	0x03, 0x5f
        /*0032*/ 	.short	0x0101


	//----- nvinfo : EIATTR_VRC_CTA_INIT_COUNT
	.align		4
        /*0034*/ 	.byte	0x02, 0x4a
	.zero		1
	.zero		1


	//----- nvinfo : EIATTR_EXIT_INSTR_OFFSETS
	.align		4
        /*0038*/ 	.byte	0x04, 0x1c
        /*003a*/ 	.short	(.L_31 - .L_30)


	//   ....[0]....
.L_30:
        /*003c*/ 	.word	0x00000560


	//----- nvinfo : EIATTR_CRS_STACK_SIZE
	.align		4
.L_31:
        /*0040*/ 	.byte	0x04, 0x1e
        /*0042*/ 	.short	(.L_33 - .L_32)
.L_32:
        /*0044*/ 	.word	0x00000000


	//----- nvinfo : EIATTR_CBANK_PARAM_SIZE
	.align		4
.L_33:
        /*0048*/ 	.byte	0x03, 0x19
        /*004a*/ 	.short	0x0010


	//----- nvinfo : EIATTR_PARAM_CBANK
	.align		4
        /*004c*/ 	.byte	0x04, 0x0a
        /*004e*/ 	.short	(.L_35 - .L_34)
	.align		4
.L_34:
        /*0050*/ 	.word	index@(.nv.constant0._Z3SumPiS_)
        /*0054*/ 	.short	0x0380
        /*0056*/ 	.short	0x0010


	//----- nvinfo : EIATTR_SW_WAR
	.align		4
.L_35:
        /*0058*/ 	.byte	0x04, 0x36
        /*005a*/ 	.short	(.L_37 - .L_36)
.L_36:
        /*005c*/ 	.word	0x00000008
.L_37:


//--------------------- .nv.callgraph             --------------------------
	.section	.nv.callgraph,"",@"SHT_CUDA_CALLGRAPH"
	.align	4
	.sectionentsize	8
	.align		4
        /*0000*/ 	.word	0x00000000
	.align		4
        /*0004*/ 	.word	0xffffffff
	.align		4
        /*0008*/ 	.word	0x00000000
	.align		4
        /*000c*/ 	.word	0xfffffffe
	.align		4
        /*0010*/ 	.word	0x00000000
	.align		4
        /*0014*/ 	.word	0xfffffffd
	.align		4
        /*0018*/ 	.word	0x00000000
	.align		4
        /*001c*/ 	.word	0xfffffffc


//--------------------- .text._Z17standardDeviationPii --------------------------
	.section	.text._Z17standardDeviationPii,"ax",@progbits
	.align	128
        .global         _Z17standardDeviationPii
        .type           _Z17standardDeviationPii,@function
        .size           _Z17standardDeviationPii,(.L_x_20 - _Z17standardDeviationPii)
        .other          _Z17standardDeviationPii,@"STO_CUDA_ENTRY STV_DEFAULT"
_Z17standardDeviationPii:
.text._Z17standardDeviationPii:
[----:B------:R-:W-:Y:S01]  /*0000*/  LDC R1, c[0x0][0x37c] ;  /* 0x0000df00ff017b82 */ /* 0x000fe20000000800 */
[----:B------:R-:W0:Y:S01]  /*0010*/  S2R R5, SR_CTAID.X ;  /* 0x0000000000057919 */ /* 0x000e220000002500 */
[----:B------:R-:W0:Y:S01]  /*0020*/  LDCU UR4, c[0x0][0x360] ;  /* 0x00006c00ff0477ac */ /* 0x000e220008000800 */
[----:B------:R-:W0:Y:S02]  /*0030*/  S2R R0, SR_TID.X ;  /* 0x0000000000007919 */ /* 0x000e240000002100 */
[----:B0-----:R-:W-:-:S05]  /*0040*/  IMAD R5, R5, UR4, R0 ;  /* 0x0000000405057c24 */ /* 0x001fca000f8e0200 */
[----:B------:R-:W-:-:S13]  /*0050*/  ISETP.GT.AND P0, PT, R5, 0x1ff, PT ;  /* 0x000001ff0500780c */ /* 0x000fda0003f04270 */
[----:B------:R-:W-:Y:S05]  /*0060*/  @P0 EXIT ;  /* 0x000000000000094d */ /* 0x000fea0003800000 */
[----:B------:R-:W0:Y:S01]  /*0070*/  LDC.64 R2, c[0x0][0x380] ;  /* 0x0000e000ff027b82 */ /* 0x000e220000000a00 */
[----:B------:R-:W1:Y:S01]  /*0080*/  LDCU.64 UR4, c[0x0][0x358] ;  /* 0x00006b00ff0477ac */ /* 0x000e620008000a00 */
[----:B------:R-:W2:Y:S01]  /*0090*/  LDCU UR6, c[0x0][0x388] ;  /* 0x00007100ff0677ac */ /* 0x000ea20008000800 */
[----:B0-----:R-:W-:-:S05]  /*00a0*/  IMAD.WIDE R2, R5, 0x4, R2 ;  /* 0x0000000405027825 */ /* 0x001fca00078e0202 */
[----:B-1----:R-:W2:Y:S02]  /*00b0*/  LDG.E R0, desc[UR4][R2.64] ;  /* 0x0000000402007981 */ /* 0x002ea4000c1e1900 */
[----:B--2---:R-:W-:-:S05]  /*00c0*/  IADD3 R0, PT, PT, R0, -UR6, RZ ;  /* 0x8000000600007c10 */ /* 0x004fca000fffe0ff */
[----:B------:R-:W-:-:S05]  /*00d0*/  IMAD R5, R0, R0, RZ ;  /* 0x0000000000057224 */ /* 0x000fca00078e02ff */
[----:B------:R-:W-:Y:S01]  /*00e0*/  STG.E desc[UR4][R2.64], R5 ;  /* 0x0000000502007986 */ /* 0x000fe2000c101904 */
[----:B------:R-:W-:Y:S05]  /*00f0*/  EXIT ;  /* 0x000000000000794d */ /* 0x000fea0003800000 */
.L_x_0:
[----:B------:R-:W-:-:S00]  /*0100*/  BRA `(.L_x_0) ;  /* 0xfffffffc00fc7947 */ /* 0x000fc0000383ffff */
[----:B------:R-:W-:-:S00]  /*0110*/  NOP ;  /* 0x0000000000007918 */ /* 0x000fc00000000000 */
        /* <DEDUP_REMOVED lines=14> */
.L_x_20:


//--------------------- .text._Z3SumPiS_          --------------------------
	.section	.text._Z3SumPiS_,"ax",@progbits
	.align	128
        .global         _Z3SumPiS_
        .type           _Z3SumPiS_,@function
        .size           _Z3SumPiS_,(.L_x_21 - _Z3SumPiS_)
        .other          _Z3SumPiS_,@"STO_CUDA_ENTRY STV_DEFAULT"
_Z3SumPiS_:
.text._Z3SumPiS_:
[----:B------:R-:W-:Y:S01]  /*0000*/  LDC R1, c[0x0][0x37c] ;  /* 0x0000df00ff017b82 */ /* 0x000fe20000000800 */
[----:B------:R-:W0:Y:S01]  /*0010*/  S2R R7, SR_CTAID.X ;  /* 0x0000000000077919 */ /* 0x000e220000002500 */
[----:B------:R-:W0:Y:S06]  /*0020*/  LDCU UR4, c[0x0][0x360] ;  /* 0x00006c00ff0477ac */ /* 0x000e2c0008000800 */
[----:B------:R-:W1:Y:S01]  /*0030*/  LDC.64 R4, c[0x0][0x380] ;  /* 0x0000e000ff047b82 */ /* 0x000e620000000a00 */
[----:B------:R-:W-:Y:S01]  /*0040*/  BSSY.RECONVERGENT B0, `(.L_x_1) ;  /* 0x0000014000007945 */ /* 0x000fe20003800200 */
[----:B------:R-:W0:Y:S06]  /*0050*/  S2R R0, SR_TID.X ;  /* 0x0000000000007919 */ /* 0x000e2c0000002100 */
[----:B------:R-:W2:Y:S01]  /*0060*/  LDC.64 R2, c[0x0][0x380] ;  /* 0x0000e000ff027b82 */ /* 0x000ea20000000a00 */
[----:B0-----:R-:W-:Y:S01]  /*0070*/  IMAD R7, R7, UR4, R0 ;  /* 0x0000000407077c24 */ /* 0x001fe2000f8e0200 */
[----:B------:R-:W0:Y:S03]  /*0080*/  LDCU.64 UR4, c[0x0][0x358] ;  /* 0x00006b00ff0477ac */ /* 0x000e260008000a00 */
[C---:B-1----:R-:W-:Y:S01]  /*0090*/  IMAD.WIDE R4, R7.reuse, 0x4, R4 ;  /* 0x0000000407047825 */ /* 0x042fe200078e0204 */
[----:B------:R-:W-:-:S02]  /*00a0*/  ISETP.GT.AND P6, PT, R7, 0xff, PT ;  /* 0x000000ff0700780c */ /* 0x000fc40003fc4270 */
[C---:B------:R-:W-:Y:S02]  /*00b0*/  ISETP.GT.AND P0, PT, R7.reuse, 0x3f, PT ;  /* 0x0000003f0700780c */ /* 0x040fe40003f04270 */
[C---:B------:R-:W-:Y:S02]  /*00c0*/  ISETP.GT.AND P5, PT, R7.reuse, 0x7f, PT ;  /* 0x0000007f0700780c */ /* 0x040fe40003fa4270 */
[----:B------:R-:W-:Y:S02]  /*00d0*/  P2R R0, PR, RZ, 0x1 ;  /* 0x00000001ff007803 */ /* 0x000fe40000000000 */
[C---:B------:R-:W-:Y:S02]  /*00e0*/  ISETP.GT.AND P4, PT, R7.reuse, 0x1f, PT ;  /* 0x0000001f0700780c */ /* 0x040fe40003f84270 */
[C---:B------:R-:W-:Y:S02]  /*00f0*/  ISETP.GT.AND P3, PT, R7.reuse, 0xf, PT ;  /* 0x0000000f0700780c */ /* 0x040fe40003f64270 */
[----:B------:R-:W-:-:S02]  /*0100*/  ISETP.GT.AND P2, PT, R7, 0x7, PT ;  /* 0x000000070700780c */ /* 0x000fc40003f44270 */
[C---:B------:R-:W-:Y:S02]  /*0110*/  ISETP.GT.AND P1, PT, R7.reuse, 0x3, PT ;  /* 0x000000030700780c */ /* 0x040fe40003f24270 */
[----:B------:R-:W-:Y:S01]  /*0120*/  ISETP.GT.AND P0, PT, R7, 0x1, PT ;  /* 0x000000010700780c */ /* 0x000fe20003f04270 */
[----:B0-2---:R-:W-:-:S12]  /*0130*/  @P6 BRA `(.L_x_2) ;  /* 0x0000000000106947 */ /* 0x005fd80003800000 */
[----:B------:R-:W2:Y:S04]  /*0140*/  LDG.E R0, desc[UR4][R4.64+0x400] ;  /* 0x0004000404007981 */ /* 0x000ea8000c1e1900 */
[----:B------:R-:W2:Y:S02]  /*0150*/  LDG.E R9, desc[UR4][R4.64] ;  /* 0x0000000404097981 */ /* 0x000ea4000c1e1900 */
[----:B--2---:R-:W-:-:S05]  /*0160*/  IMAD.IADD R9, R0, 0x1, R9 ;  /* 0x0000000100097824 */ /* 0x004fca00078e0209 */
[----:B------:R0:W-:Y:S02]  /*0170*/  STG.E desc[UR4][R4.64], R9 ;  /* 0x0000000904007986 */ /* 0x0001e4000c101904 */
.L_x_2:
[----:B------:R-:W-:Y:S05]  /*0180*/  BSYNC.RECONVERGENT B0 ;  /* 0x0000000000007941 */ /* 0x000fea0003800200 */
.L_x_1:
[----:B------:R-:W-:Y:S01]  /*0190*/  BSSY.RECONVERGENT B0, `(.L_x_3) ;  /* 0x0000007000007945 */ /* 0x000fe20003800200 */
[----:B------:R-:W-:-:S03]  /*01a0*/  ISETP.GT.AND P6, PT, R7, RZ, PT ;  /* 0x000000ff0700720c */ /* 0x000fc60003fc4270 */
[----:B------:R-:W-:Y:S10]  /*01b0*/  @P5 BRA `(.L_x_4) ;  /* 0x0000000000105947 */ /* 0x000ff40003800000 */
[----:B------:R-:W2:Y:S04]  /*01c0*/  LDG.E R0, desc[UR4][R4.64+0x200] ;  /* 0x0002000404007981 */ /* 0x000ea8000c1e1900 */
[----:B0-----:R-:W2:Y:S02]  /*01d0*/  LDG.E R9, desc[UR4][R4.64] ;  /* 0x0000000404097981 */ /* 0x001ea4000c1e1900 */
[----:B--2---:R-:W-:-:S05]  /*01e0*/  IMAD.IADD R9, R0, 0x1, R9 ;  /* 0x0000000100097824 */ /* 0x004fca00078e0209 */
[----:B------:R1:W-:Y:S02]  /*01f0*/  STG.E desc[UR4][R4.64], R9 ;  /* 0x0000000904007986 */ /* 0x0003e4000c101904 */
.L_x_4:
[----:B------:R-:W-:Y:S05]  /*0200*/  BSYNC.RECONVERGENT B0 ;  /* 0x0000000000007941 */ /* 0x000fea0003800200 */
.L_x_3:
[----:B------:R-:W-:Y:S01]  /*0210*/  ISETP.GT.AND P5, PT, R7, 0x3f, PT ;  /* 0x0000003f0700780c */ /* 0x000fe20003fa4270 */
[----:B------:R-:W-:-:S12]  /*0220*/  BSSY.RECONVERGENT B0, `(.L_x_5) ;  /* 0x0000006000007945 */ /* 0x000fd80003800200 */
[----:B------:R-:W-:Y:S05]  /*0230*/  @P5 BRA `(.L_x_6) ;  /* 0x0000000000105947 */ /* 0x000fea0003800000 */
[----:B------:R-:W2:Y:S04]  /*0240*/  LDG.E R0, desc[UR4][R4.64+0x100] ;  /* 0x0001000404007981 */ /* 0x000ea8000c1e1900 */
[----:B------:R-:W2:Y:S02]  /*0250*/  LDG.E R7, desc[UR4][R4.64] ;  /* 0x0000000404077981 */ /* 0x000ea4000c1e1900 */
[----:B--2---:R-:W-:-:S05]  /*0260*/  IMAD.IADD R7, R0, 0x1, R7 ;  /* 0x0000000100077824 */ /* 0x004fca00078e0207 */
[----:B------:R2:W-:Y:S02]  /*0270*/  STG.E desc[UR4][R4.64], R7 ;  /* 0x0000000704007986 */ /* 0x0005e4000c101904 */
.L_x_6:
[----:B------:R-:W-:Y:S05]  /*0280*/  BSYNC.RECONVERGENT B0 ;  /* 0x0000000000007941 */ /* 0x000fea0003800200 */
.L_x_5:
[----:B------:R-:W-:Y:S04]  /*0290*/  BSSY.RECONVERGENT B0, `(.L_x_7) ;  /* 0x0000006000007945 */ /* 0x000fe80003800200 */
[----:B------:R-:W-:Y:S05]  /*02a0*/  @P4 BRA `(.L_x_8) ;  /* 0x0000000000104947 */ /* 0x000fea0003800000 */
[----:B------:R-:W3:Y:S04]  /*02b0*/  LDG.E R0, desc[UR4][R4.64+0x80] ;  /* 0x0000800404007981 */ /* 0x000ee8000c1e1900 */
[----:B--2---:R-:W3:Y:S02]  /*02c0*/  LDG.E R7, desc[UR4][R4.64] ;  /* 0x0000000404077981 */ /* 0x004ee4000c1e1900 */
[----:B---3--:R-:W-:-:S05]  /*02d0*/  IMAD.IADD R7, R0, 0x1, R7 ;  /* 0x0000000100077824 */ /* 0x008fca00078e0207 */
[----:B------:R3:W-:Y:S02]  /*02e0*/  STG.E desc[UR4][R4.64], R7 ;  /* 0x0000000704007986 */ /* 0x0007e4000c101904 */
.L_x_8:
[----:B------:R-:W-:Y:S05]  /*02f0*/  BSYNC.RECONVERGENT B0 ;  /* 0x0000000000007941 */ /* 0x000fea0003800200 */
.L_x_7:
[----:B------:R-:W-:Y:S04]  /*0300*/  BSSY.RECONVERGENT B0, `(.L_x_9) ;  /* 0x0000006000007945 */ /* 0x000fe80003800200 */
[----:B------:R-:W-:Y:S05]  /*0310*/  @P3 BRA `(.L_x_10) ;  /* 0x0000000000103947 */ /* 0x000fea0003800000 */
[----:B------:R-:W4:Y:S04]  /*0320*/  LDG.E R0, desc[UR4][R4.64+0x40] ;  /* 0x0000400404007981 */ /* 0x000f28000c1e1900 */
[----:B--23--:R-:W4:Y:S02]  /*0330*/  LDG.E R7, desc[UR4][R4.64] ;  /* 0x0000000404077981 */ /* 0x00cf24000c1e1900 */
[----:B----4-:R-:W-:-:S05]  /*0340*/  IMAD.IADD R7, R0, 0x1, R7 ;  /* 0x0000000100077824 */ /* 0x010fca00078e0207 */
[----:B------:R4:W-:Y:S02]  /*0350*/  STG.E desc[UR4][R4.64], R7 ;  /* 0x0000000704007986 */ /* 0x0009e4000c101904 */
.L_x_10:
[----:B------:R-:W-:Y:S05]  /*0360*/  BSYNC.RECONVERGENT B0 ;  /* 0x0000000000007941 */ /* 0x000fea0003800200 */
.L_x_9:
[----:B------:R-:W-:Y:S04]  /*0370*/  BSSY.RECONVERGENT B0, `(.L_x_11) ;  /* 0x0000006000007945 */ /* 0x000fe80003800200 */
[----:B------:R-:W-:Y:S05]  /*0380*/  @P2 BRA `(.L_x_12) ;  /* 0x0000000000102947 */ /* 0x000fea0003800000 */
[----:B------:R-:W5:Y:S04]  /*0390*/  LDG.E R0, desc[UR4][R4.64+0x20] ;  /* 0x0000200404007981 */ /* 0x000f68000c1e1900 */
[----:B--234-:R-:W5:Y:S02]  /*03a0*/  LDG.E R7, desc[UR4][R4.64] ;  /* 0x0000000404077981 */ /* 0x01cf64000c1e1900 */
[----:B-----5:R-:W-:-:S05]  /*03b0*/  IMAD.IADD R7, R0, 0x1, R7 ;  /* 0x0000000100077824 */ /* 0x020fca00078e0207 */
[----:B------:R2:W-:Y:S02]  /*03c0*/  STG.E desc[UR4][R4.64], R7 ;  /* 0x0000000704007986 */ /* 0x0005e4000c101904 */
.L_x_12:
[----:B------:R-:W-:Y:S05]  /*03d0*/  BSYNC.RECONVERGENT B0 ;  /* 0x0000000000007941 */ /* 0x000fea0003800200 */
.L_x_11:
[----:B------:R-:W-:Y:S04]  /*03e0*/  BSSY.RECONVERGENT B0, `(.L_x_13) ;  /* 0x0000006000007945 */ /* 0x000fe80003800200 */
[----:B------:R-:W-:Y:S05]  /*03f0*/  @P1 BRA `(.L_x_14) ;  /* 0x0000000000101947 */ /* 0x000fea0003800000 */
[----:B------:R-:W5:Y:S04]  /*0400*/  LDG.E R0, desc[UR4][R4.64+0x10] ;  /* 0x0000100404007981 */ /* 0x000f68000c1e1900 */
[----:B--234-:R-:W5:Y:S02]  /*0410*/  LDG.E R7, desc[UR4][R4.64] ;  /* 0x0000000404077981 */ /* 0x01cf64000c1e1900 */
[----:B-----5:R-:W-:-:S05]  /*0420*/  IMAD.IADD R7, R0, 0x1, R7 ;  /* 0x0000000100077824 */ /* 0x020fca00078e0207 */
[----:B------:R2:W-:Y:S02]  /*0430*/  STG.E desc[UR4][R4.64], R7 ;  /* 0x0000000704007986 */ /* 0x0005e4000c101904 */
.L_x_14:
[----:B------:R-:W-:Y:S05]  /*0440*/  BSYNC.RECONVERGENT B0 ;  /* 0x0000000000007941 */ /* 0x000fea0003800200 */
.L_x_13:
[----:B------:R-:W-:Y:S04]  /*0450*/  BSSY.RECONVERGENT B0, `(.L_x_15) ;  /* 0x0000006000007945 */ /* 0x000fe80003800200 */
[----:B------:R-:W-:Y:S05]  /*0460*/  @P0 BRA `(.L_x_16) ;  /* 0x0000000000100947 */ /* 0x000fea0003800000 */
[----:B------:R-:W5:Y:S04]  /*0470*/  LDG.E R0, desc[UR4][R4.64+0x8] ;  /* 0x0000080404007981 */ /* 0x000f68000c1e1900 */
[----:B--234-:R-:W5:Y:S02]  /*0480*/  LDG.E R7, desc[UR4][R4.64] ;  /* 0x0000000404077981 */ /* 0x01cf64000c1e1900 */
[----:B-----5:R-:W-:-:S05]  /*0490*/  IMAD.IADD R7, R0, 0x1, R7 ;  /* 0x0000000100077824 */ /* 0x020fca00078e0207 */
[----:B------:R2:W-:Y:S02]  /*04a0*/  STG.E desc[UR4][R4.64], R7 ;  /* 0x0000000704007986 */ /* 0x0005e4000c101904 */
.L_x_16:
[----:B------:R-:W-:Y:S05]  /*04b0*/  BSYNC.RECONVERGENT B0 ;  /* 0x0000000000007941 */ /* 0x000fea0003800200 */
.L_x_15:
[----:B------:R-:W-:Y:S04]  /*04c0*/  BSSY.RECONVERGENT B0, `(.L_x_17) ;  /* 0x0000006000007945 */ /* 0x000fe80003800200 */
[----:B------:R-:W-:Y:S05]  /*04d0*/  @P6 BRA `(.L_x_18) ;  /* 0x0000000000106947 */ /* 0x000fea0003800000 */
[----:B------:R-:W5:Y:S04]  /*04e0*/  LDG.E R0, desc[UR4][R4.64+0x4] ;  /* 0x0000040404007981 */ /* 0x000f68000c1e1900 */
[----:B--234-:R-:W5:Y:S02]  /*04f0*/  LDG.E R7, desc[UR4][R4.64] ;  /* 0x0000000404077981 */ /* 0x01cf64000c1e1900 */
[----:B-----5:R-:W-:-:S05]  /*0500*/  IMAD.IADD R7, R0, 0x1, R7 ;  /* 0x0000000100077824 */ /* 0x020fca00078e0207 */
[----:B------:R2:W-:Y:S02]  /*0510*/  STG.E desc[UR4][R4.64], R7 ;  /* 0x0000000704007986 */ /* 0x0005e4000c101904 */
.L_x_18:
[----:B------:R-:W-:Y:S05]  /*0520*/  BSYNC.RECONVERGENT B0 ;  /* 0x0000000000007941 */ /* 0x000fea0003800200 */
.L_x_17:
[----:B------:R-:W5:Y:S01]  /*0530*/  LDG.E R3, desc[UR4][R2.64] ;  /* 0x0000000402037981 */ /* 0x000f62000c1e1900 */
[----:B01234-:R-:W5:Y:S03]  /*0540*/  LDC.64 R4, c[0x0][0x388] ;  /* 0x0000e200ff047b82 */ /* 0x01ff660000000a00 */
[----:B-----5:R-:W-:Y:S01]  /*0550*/  STG.E desc[UR4][R4.64], R3 ;  /* 0x0000000304007986 */ /* 0x020fe2000c101904 */
[----:B------:R-:W-:Y:S05]  /*0560*/  EXIT ;  /* 0x000000000000794d */ /* 0x000fea0003800000 */
.L_x_19:
        /* <DEDUP_REMOVED lines=9> */
.L_x_21:


//--------------------- .nv.shared.reserved.0     --------------------------
	.section	.nv.shared.reserved.0,"aw",@nobits
	.weak		__nv_reservedSMEM_offset_0_alias
	.size		__nv_reservedSMEM_offset_0_alias, 0, 64
	.other		__nv_reservedSMEM_offset_0_alias,@"STO_CUDA_RESERVED_SHARED STV_DEFAULT"
__nv_reservedSMEM_offset_0_alias:
	.zero		0
	.zero		64


//--------------------- .nv.constant0._Z17standardDeviationPii --------------------------
	.section	.nv.constant0._Z17standardDeviationPii,"a",@progbits
	.sectionflags	@""
	.align	4
.nv.constant0._Z17standardDeviationPii:
	.zero		908


//--------------------- .nv.constant0._Z3SumPiS_  --------------------------
	.section	.nv.constant0._Z3SumPiS_,"a",@progbits
	.sectionflags	@""
	.align	4
.nv.constant0._Z3SumPiS_:
	.zero		912


//--------------------- SYMBOLS --------------------------

	.type		.nv.reservedSmem.offset0,@object
	.size		.nv.reservedSmem.offset0,0x4
